//
// Generated by NVIDIA NVVM Compiler
//
// Compiler Build ID: CL-36424714
// Cuda compilation tools, release 13.0, V13.0.88
// Based on NVVM 20.0.0
//

.version 9.0
.target sm_100
.address_size 64

	// .globl	_Z3sumPfS_
// _ZZ3sumPfS_E5sData has been demoted

.visible .entry _Z3sumPfS_(
	.param .u64 .ptr .align 1 _Z3sumPfS__param_0,
	.param .u64 .ptr .align 1 _Z3sumPfS__param_1
)
{
	.reg .pred 	%p<6>;
	.reg .b32 	%r<8>;
	.reg .b32 	%f<15>;
	.reg .b64 	%rd<9>;
	// demoted variable
	.shared .align 4 .b8 _ZZ3sumPfS_E5sData[4096];
	ld.param.u64 	%rd2, [_Z3sumPfS__param_0];
	ld.param.u64 	%rd1, [_Z3sumPfS__param_1];
	cvta.to.global.u64 	%rd3, %rd2;
	mov.u32 	%r1, %tid.x;
	mov.u32 	%r2, %ctaid.x;
	mov.u32 	%r4, %ntid.x;
	mad.lo.s32 	%r5, %r2, %r4, %r1;
	mul.wide.u32 	%rd4, %r5, 4;
	add.s64 	%rd5, %rd3, %rd4;
	ld.global.f32 	%f1, [%rd5];
	shl.b32 	%r6, %r1, 2;
	mov.u32 	%r7, _ZZ3sumPfS_E5sData;
	add.s32 	%r3, %r7, %r6;
	st.shared.f32 	[%r3], %f1;
	bar.sync 	0;
	setp.gt.u32 	%p1, %r1, 7;
	@%p1 bra 	$L__BB0_2;
	ld.shared.f32 	%f2, [%r3];
	ld.shared.f32 	%f3, [%r3+32];
	add.f32 	%f4, %f2, %f3;
	st.shared.f32 	[%r3], %f4;
$L__BB0_2:
	bar.sync 	0;
	setp.gt.u32 	%p2, %r1, 3;
	@%p2 bra 	$L__BB0_4;
	ld.shared.f32 	%f5, [%r3];
	ld.shared.f32 	%f6, [%r3+16];
	add.f32 	%f7, %f5, %f6;
	st.shared.f32 	[%r3], %f7;
$L__BB0_4:
	bar.sync 	0;
	setp.gt.u32 	%p3, %r1, 1;
	@%p3 bra 	$L__BB0_6;
	ld.shared.f32 	%f8, [%r3];
	ld.shared.f32 	%f9, [%r3+8];
	add.f32 	%f10, %f8, %f9;
	st.shared.f32 	[%r3], %f10;
$L__BB0_6:
	bar.sync 	0;
	setp.ne.s32 	%p4, %r1, 0;
	@%p4 bra 	$L__BB0_8;
	ld.shared.f32 	%f11, [%r3];
	ld.shared.f32 	%f12, [_ZZ3sumPfS_E5sData+4];
	add.f32 	%f13, %f11, %f12;
	st.shared.f32 	[%r3], %f13;
$L__BB0_8:
	setp.ne.s32 	%p5, %r1, 0;
	bar.sync 	0;
	@%p5 bra 	$L__BB0_10;
	ld.shared.f32 	%f14, [_ZZ3sumPfS_E5sData];
	cvta.to.global.u64 	%rd6, %rd1;
	mul.wide.u32 	%rd7, %r2, 4;
	add.s64 	%rd8, %rd6, %rd7;
	st.global.f32 	[%rd8], %f14;
$L__BB0_10:
	ret;

}


// ===== COMPILED SASS (sm_100) =====

	.target	sm_100

	.elftype	@"ET_EXEC"


//--------------------- .note.nv.tkinfo           --------------------------
	.section	.note.nv.tkinfo,"",@"SHT_NOTE"
	.sectionflags	@"SHF_NOTE_NV_TKINFO"
	.tkinfo
        /*0018*/ 	.word	0x00000002
        /*0030*/ 	.string	""
        /*0030*/ 	.string	"ptxas"
        /*0030*/ 	.string	"Cuda compilation tools, release 13.0, V13.0.88"
        /*0030*/ 	.string	"Build cuda_13.0.r13.0/compiler.36424714_0"
        /*0030*/ 	.string	"-arch sm_100 -m 64 "



//--------------------- .note.nv.cuinfo           --------------------------
	.section	.note.nv.cuinfo,"",@"SHT_NOTE"
	.sectionflags	@"SHF_NOTE_NV_CUINFO"
        /*0018*/ 	.short	0x0002
        /*001a*/ 	.short	0x0064
        /*001c*/ 	.short	0x0082
	.zero		2


//--------------------- .nv.info                  --------------------------
	.section	.nv.info,"",@"SHT_CUDA_INFO"
	.align	4


	//----- nvinfo : EIATTR_REGCOUNT
	.align		4
        /*0000*/ 	.byte	0x04, 0x2f
        /*0002*/ 	.short	(.L_1 - .L_0)
	.align		4
.L_0:
        /*0004*/ 	.word	index@(_Z3sumPfS_)
        /*0008*/ 	.word	0x0000000c


	//----- nvinfo : EIATTR_FRAME_SIZE
	.align		4
.L_1:
        /*000c*/ 	.byte	0x04, 0x11
        /*000e*/ 	.short	(.L_3 - .L_2)
	.align		4
.L_2:
        /*0010*/ 	.word	index@(_Z3sumPfS_)
        /*0014*/ 	.word	0x00000000


	//----- nvinfo : EIATTR_MIN_STACK_SIZE
	.align		4
.L_3:
        /*0018*/ 	.byte	0x04, 0x12
        /*001a*/ 	.short	(.L_5 - .L_4)
	.align		4
.L_4:
        /*001c*/ 	.word	index@(_Z3sumPfS_)
        /*0020*/ 	.word	0x00000000
.L_5:


//--------------------- .nv.compat                --------------------------
	.section	.nv.compat,"",@"SHT_CUDA_COMPAT_INFO"
	.align	4
        /*0000*/ 	.byte	0x02, 0x09, 0x00, 0x00, 0x02, 0x02, 0x01, 0x00, 0x02, 0x05, 0x05, 0x00, 0x03, 0x07, 0x01, 0x01
        /*0010*/ 	.byte	0x02, 0x03, 0x00, 0x00, 0x02, 0x06, 0x01, 0x00, 0x04, 0x0b, 0x08, 0x00, 0x09, 0x00, 0x00, 0x00
        /*0020*/ 	.byte	0x00, 0x00, 0x00, 0x00


//--------------------- .nv.info._Z3sumPfS_       --------------------------
	.section	.nv.info._Z3sumPfS_,"",@"SHT_CUDA_INFO"
	.sectionflags	@""
	.align	4


	//----- nvinfo : EIATTR_CUDA_API_VERSION
	.align		4
        /*0000*/ 	.byte	0x04, 0x37
        /*0002*/ 	.short	(.L_7 - .L_6)
.L_6:
        /*0004*/ 	.word	0x00000082


	//----- nvinfo : EIATTR_KPARAM_INFO
	.align		4
.L_7:
        /*0008*/ 	.byte	0x04, 0x17
        /*000a*/ 	.short	(.L_9 - .L_8)
.L_8:
        /*000c*/ 	.word	0x00000000
        /*0010*/ 	.short	0x0001
        /*0012*/ 	.short	0x0008
        /*0014*/ 	.byte	0x00, 0xf5, 0x21, 0x00


	//----- nvinfo : EIATTR_KPARAM_INFO
	.align		4
.L_9:
        /*0018*/ 	.byte	0x04, 0x17
        /*001a*/ 	.short	(.L_11 - .L_10)
.L_10:
        /*001c*/ 	.word	0x00000000
        /*0020*/ 	.short	0x0000
        /*0022*/ 	.short	0x0000
        /*0024*/ 	.byte	0x00, 0xf5, 0x21, 0x00


	//----- nvinfo : EIATTR_SPARSE_MMA_MASK
	.align		4
.L_11:
        /*0028*/ 	.byte	0x03, 0x50
        /*002a*/ 	.short	0x0000


	//----- nvinfo : EIATTR_MAXREG_COUNT
	.align		4
        /*002c*/ 	.byte	0x03, 0x1b
        /*002e*/ 	.short	0x00ff


	//----- nvinfo : EIATTR_NUM_BARRIERS
	.align		4
        /*0030*/ 	.byte	0x02, 0x4c
        /*0032*/ 	.byte	0x01
	.zero		1


	//----- nvinfo : EIATTR_MERCURY_ISA_VERSION
	.align		4
        /*0034*/ 	.byte	0x03, 0x5f
        /*0036*/ 	.short	0x0101


	//----- nvinfo : EIATTR_VRC_CTA_INIT_COUNT
	.align		4
        /*0038*/ 	.byte	0x02, 0x4a
	.zero		1
	.zero		1


	//----- nvinfo : EIATTR_EXIT_INSTR_OFFSETS
	.align		4
        /*003c*/ 	.byte	0x04, 0x1c
        /*003e*/ 	.short	(.L_13 - .L_12)


	//   ....[0]....
.L_12:
        /*0040*/ 	.word	0x00000270


	//   ....[1]....
        /*0044*/ 	.word	0x000002c0


	//----- nvinfo : EIATTR_CBANK_PARAM_SIZE
	.align		4
.L_13:
        /*0048*/ 	.byte	0x03, 0x19
        /*004a*/ 	.short	0x0010


	//----- nvinfo : EIATTR_PARAM_CBANK
	.align		4
        /*004c*/ 	.byte	0x04, 0x0a
        /*004e*/ 	.short	(.L_15 - .L_14)
	.align		4
.L_14:
        /*0050*/ 	.word	index@(.nv.constant0._Z3sumPfS_)
        /*0054*/ 	.short	0x0380
        /*0056*/ 	.short	0x0010


	//----- nvinfo : EIATTR_SW_WAR
	.align		4
.L_15:
        /*0058*/ 	.byte	0x04, 0x36
        /*005a*/ 	.short	(.L_17 - .L_16)
.L_16:
        /*005c*/ 	.word	0x00000008
.L_17:


//--------------------- .nv.callgraph             --------------------------
	.section	.nv.callgraph,"",@"SHT_CUDA_CALLGRAPH"
	.align	4
	.sectionentsize	8
	.align		4
        /*0000*/ 	.word	0x00000000
	.align		4
        /*0004*/ 	.word	0xffffffff
	.align		4
        /*0008*/ 	.word	0x00000000
	.align		4
        /*000c*/ 	.word	0xfffffffe
	.align		4
        /*0010*/ 	.word	0x00000000
	.align		4
        /*0014*/ 	.word	0xfffffffd
	.align		4
        /*0018*/ 	.word	0x00000000
	.align		4
        /*001c*/ 	.word	0xfffffffc


//--------------------- .text._Z3sumPfS_          --------------------------
	.section	.text._Z3sumPfS_,"ax",@progbits
	.align	128
        .global         _Z3sumPfS_
        .type           _Z3sumPfS_,@function
        .size           _Z3sumPfS_,(.L_x_1 - _Z3sumPfS_)
        .other          _Z3sumPfS_,@"STO_CUDA_ENTRY STV_DEFAULT"
_Z3sumPfS_:
.text._Z3sumPfS_:
[----:B------:R-:W-:Y:S01]  /*0000*/  LDC R1, c[0x0][0x37c] ;  /* 0x0000df00ff017b82 */ /* 0x000fe20000000800 */
[----:B------:R-:W0:Y:S07]  /*0010*/  S2R R6, SR_TID.X ;  /* 0x0000000000067919 */ /* 0x000e2e0000002100 */
[----:B------:R-:W1:Y:S01]  /*0020*/  LDC.64 R2, c[0x0][0x380] ;  /* 0x0000e000ff027b82 */ /* 0x000e620000000a00 */
[----:B------:R-:W0:Y:S01]  /*0030*/  LDCU UR4, c[0x0][0x360] ;  /* 0x00006c00ff0477ac */ /* 0x000e220008000800 */
[----:B------:R-:W0:Y:S01]  /*0040*/  S2R R9, SR_CTAID.X ;  /* 0x0000000000097919 */ /* 0x000e220000002500 */
[----:B------:R-:W2:Y:S01]  /*0050*/  LDCU.64 UR6, c[0x0][0x358] ;  /* 0x00006b00ff0677ac */ /* 0x000ea20008000a00 */
[----:B0-----:R-:W-:-:S04]  /*0060*/  IMAD R5, R9, UR4, R6 ;  /* 0x0000000409057c24 */ /* 0x001fc8000f8e0206 */
[----:B-1----:R-:W-:-:S06]  /*0070*/  IMAD.WIDE.U32 R2, R5, 0x4, R2 ;  /* 0x0000000405027825 */ /* 0x002fcc00078e0002 */
[----:B--2---:R-:W2:Y:S01]  /*0080*/  LDG.E R2, desc[UR6][R2.64] ;  /* 0x0000000602027981 */ /* 0x004ea2000c1e1900 */
[----:B------:R-:W0:Y:S01]  /*0090*/  S2UR UR5, SR_CgaCtaId ;  /* 0x00000000000579c3 */ /* 0x000e220000008800 */
[----:B------:R-:W-:Y:S01]  /*00a0*/  UMOV UR4, 0x400 ;  /* 0x0000040000047882 */ /* 0x000fe20000000000 */
[C---:B------:R-:W-:Y:S02]  /*00b0*/  ISETP.GT.U32.AND P1, PT, R6.reuse, 0x7, PT ;  /* 0x000000070600780c */ /* 0x040fe40003f24070 */
[----:B------:R-:W-:Y:S01]  /*00c0*/  ISETP.GT.U32.AND P0, PT, R6, 0x3, PT ;  /* 0x000000030600780c */ /* 0x000fe20003f04070 */
[----:B0-----:R-:W-:-:S06]  /*00d0*/  ULEA UR4, UR5, UR4, 0x18 ;  /* 0x0000000405047291 */ /* 0x001fcc000f8ec0ff */
[----:B------:R-:W-:-:S05]  /*00e0*/  LEA R5, R6, UR4, 0x2 ;  /* 0x0000000406057c11 */ /* 0x000fca000f8e10ff */
[----:B--2---:R-:W-:Y:S01]  /*00f0*/  STS [R5], R2 ;  /* 0x0000000205007388 */ /* 0x004fe20000000800 */
[----:B------:R-:W-:Y:S06]  /*0100*/  BAR.SYNC.DEFER_BLOCKING 0x0 ;  /* 0x0000000000007b1d */ /* 0x000fec0000010000 */
[----:B------:R-:W-:Y:S04]  /*0110*/  @!P1 LDS R0, [R5] ;  /* 0x0000000005009984 */ /* 0x000fe80000000800 */
[----:B------:R-:W0:Y:S02]  /*0120*/  @!P1 LDS R7, [R5+0x20] ;  /* 0x0000200005079984 */ /* 0x000e240000000800 */
[----:B0-----:R-:W-:-:S05]  /*0130*/  @!P1 FADD R0, R0, R7 ;  /* 0x0000000700009221 */ /* 0x001fca0000000000 */
[----:B------:R-:W-:Y:S01]  /*0140*/  @!P1 STS [R5], R0 ;  /* 0x0000000005009388 */ /* 0x000fe20000000800 */
[----:B------:R-:W-:Y:S01]  /*0150*/  BAR.SYNC.DEFER_BLOCKING 0x0 ;  /* 0x0000000000007b1d */ /* 0x000fe20000010000 */
[----:B------:R-:W-:-:S05]  /*0160*/  ISETP.GT.U32.AND P1, PT, R6, 0x1, PT ;  /* 0x000000010600780c */ /* 0x000fca0003f24070 */
[----:B------:R-:W-:Y:S04]  /*0170*/  @!P0 LDS R3, [R5] ;  /* 0x0000000005038984 */ /* 0x000fe80000000800 */
[----:B------:R-:W0:Y:S02]  /*0180*/  @!P0 LDS R4, [R5+0x10] ;  /* 0x0000100005048984 */ /* 0x000e240000000800 */
[----:B0-----:R-:W-:-:S05]  /*0190*/  @!P0 FADD R4, R3, R4 ;  /* 0x0000000403048221 */ /* 0x001fca0000000000 */
[----:B------:R-:W-:Y:S01]  /*01a0*/  @!P0 STS [R5], R4 ;  /* 0x0000000405008388 */ /* 0x000fe20000000800 */
[----:B------:R-:W-:Y:S01]  /*01b0*/  BAR.SYNC.DEFER_BLOCKING 0x0 ;  /* 0x0000000000007b1d */ /* 0x000fe20000010000 */
[----:B------:R-:W-:-:S05]  /*01c0*/  ISETP.NE.AND P0, PT, R6, RZ, PT ;  /* 0x000000ff0600720c */ /* 0x000fca0003f05270 */
[----:B------:R-:W-:Y:S04]  /*01d0*/  @!P1 LDS R2, [R5] ;  /* 0x0000000005029984 */ /* 0x000fe80000000800 */
[----:B------:R-:W0:Y:S02]  /*01e0*/  @!P1 LDS R3, [R5+0x8] ;  /* 0x0000080005039984 */ /* 0x000e240000000800 */
[----:B0-----:R-:W-:-:S05]  /*01f0*/  @!P1 FADD R2, R2, R3 ;  /* 0x0000000302029221 */ /* 0x001fca0000000000 */
[----:B------:R-:W-:Y:S01]  /*0200*/  @!P1 STS [R5], R2 ;  /* 0x0000000205009388 */ /* 0x000fe20000000800 */
[----:B------:R-:W-:Y:S06]  /*0210*/  BAR.SYNC.DEFER_BLOCKING 0x0 ;  /* 0x0000000000007b1d */ /* 0x000fec0000010000 */
[----:B------:R-:W-:Y:S04]  /*0220*/  @!P0 LDS R0, [R5] ;  /* 0x0000000005008984 */ /* 0x000fe80000000800 */
[----:B------:R-:W0:Y:S02]  /*0230*/  @!P0 LDS R3, [UR4+0x4] ;  /* 0x00000404ff038984 */ /* 0x000e240008000800 */
[----:B0-----:R-:W-:-:S05]  /*0240*/  @!P0 FADD R0, R0, R3 ;  /* 0x0000000300008221 */ /* 0x001fca0000000000 */
[----:B------:R0:W-:Y:S01]  /*0250*/  @!P0 STS [R5], R0 ;  /* 0x0000000005008388 */ /* 0x0001e20000000800 */
[----:B------:R-:W-:Y:S06]  /*0260*/  BAR.SYNC.DEFER_BLOCKING 0x0 ;  /* 0x0000000000007b1d */ /* 0x000fec0000010000 */
[----:B------:R-:W-:Y:S05]  /*0270*/  @P0 EXIT ;  /* 0x000000000000094d */ /* 0x000fea0003800000 */
[----:B0-----:R-:W0:Y:S01]  /*0280*/  LDS R5, [UR4] ;  /* 0x00000004ff057984 */ /* 0x001e220008000800 */
[----:B------:R-:W1:Y:S02]  /*0290*/  LDC.64 R2, c[0x0][0x388] ;  /* 0x0000e200ff027b82 */ /* 0x000e640000000a00 */
[----:B-1----:R-:W-:-:S05]  /*02a0*/  IMAD.WIDE.U32 R2, R9, 0x4, R2 ;  /* 0x0000000409027825 */ /* 0x002fca00078e0002 */
[----:B0-----:R-:W-:Y:S01]  /*02b0*/  STG.E desc[UR6][R2.64], R5 ;  /* 0x0000000502007986 */ /* 0x001fe2000c101906 */
[----:B------:R-:W-:Y:S05]  /*02c0*/  EXIT ;  /* 0x000000000000794d */ /* 0x000fea0003800000 */
.L_x_0:
[----:B------:R-:W-:-:S00]  /*02d0*/  BRA `(.L_x_0) ;  /* 0xfffffffc00fc7947 */ /* 0x000fc0000383ffff */
[----:B------:R-:W-:-:S00]  /*02e0*/  NOP ;  /* 0x0000000000007918 */ /* 0x000fc00000000000 */
        /* <DEDUP_REMOVED lines=9> */
.L_x_1:


//--------------------- .nv.shared._Z3sumPfS_     --------------------------
	.section	.nv.shared._Z3sumPfS_,"aw",@nobits
	.sectionflags	@""
	.align	4
.nv.shared._Z3sumPfS_:
	.zero		5120


//--------------------- .nv.shared.reserved.0     --------------------------
	.section	.nv.shared.reserved.0,"aw",@nobits
	.weak		__nv_reservedSMEM_offset_0_alias
	.size		__nv_reservedSMEM_offset_0_alias, 0, 64
	.other		__nv_reservedSMEM_offset_0_alias,@"STO_CUDA_RESERVED_SHARED STV_DEFAULT"
__nv_reservedSMEM_offset_0_alias:
	.zero		0
	.zero		64


//--------------------- .nv.constant0._Z3sumPfS_  --------------------------
	.section	.nv.constant0._Z3sumPfS_,"a",@progbits
	.sectionflags	@""
	.align	4
.nv.constant0._Z3sumPfS_:
	.zero		912


//--------------------- SYMBOLS --------------------------

	.type		.nv.reservedSmem.offset0,@object
	.size		.nv.reservedSmem.offset0,0x4
	.type		.nv.reservedSmem.cap,@object
	.size		.nv.reservedSmem.cap,0x4
